//
// Generated by NVIDIA NVVM Compiler
//
// Compiler Build ID: CL-36424714
// Cuda compilation tools, release 13.0, V13.0.88
// Based on NVVM 20.0.0
//

.version 9.0
.target sm_100
.address_size 64

	// .globl	_Z5bcasti
.extern .func  (.param .b32 func_retval0) vprintf
(
	.param .b64 vprintf_param_0,
	.param .b64 vprintf_param_1
)
;
.global .align 1 .b8 $str[19] = {84, 104, 114, 101, 97, 100, 32, 37, 100, 32, 102, 97, 105, 108, 101, 100, 46, 10};
.global .align 1 .b8 $str$1[36] = {84, 104, 114, 101, 97, 100, 32, 37, 100, 32, 103, 101, 116, 32, 118, 97, 108, 32, 115, 117, 99, 99, 101, 115, 115, 32, 118, 97, 108, 58, 32, 37, 100, 46, 10};
.global .align 1 .b8 $str$2[28] = {84, 104, 114, 101, 97, 100, 32, 37, 100, 32, 102, 105, 110, 97, 108, 32, 118, 97, 108, 117, 101, 32, 61, 32, 37, 100, 10};

.visible .entry _Z5bcasti(
	.param .u32 _Z5bcasti_param_0
)
{
	.local .align 8 .b8 	__local_depot0[8];
	.reg .b64 	%SP;
	.reg .b64 	%SPL;
	.reg .pred 	%p<3>;
	.reg .b32 	%r<9>;
	.reg .b64 	%rd<9>;

	mov.u64 	%SPL, __local_depot0;
	cvta.local.u64 	%SP, %SPL;
	ld.param.u32 	%r1, [_Z5bcasti_param_0];
	add.u64 	%rd2, %SP, 0;
	add.u64 	%rd1, %SPL, 0;
	shfl.sync.idx.b32	%r2|%p1, %r1, 0, 31, -1;
	setp.eq.s32 	%p2, %r2, %r1;
	@%p2 bra 	$L__BB0_2;
	mov.u32 	%r3, %tid.x;
	st.local.u32 	[%rd1], %r3;
	mov.u64 	%rd3, $str;
	cvta.global.u64 	%rd4, %rd3;
	{ // callseq 0, 0
	.param .b64 param0;
	st.param.b64 	[param0], %rd4;
	.param .b64 param1;
	st.param.b64 	[param1], %rd2;
	.param .b32 retval0;
	call.uni (retval0), 
	vprintf, 
	(
	param0, 
	param1
	);
	ld.param.b32 	%r4, [retval0];
	} // callseq 0
	bra.uni 	$L__BB0_3;
$L__BB0_2:
	mov.u32 	%r6, %tid.x;
	st.local.v2.u32 	[%rd1], {%r6, %r1};
	mov.u64 	%rd6, $str$1;
	cvta.global.u64 	%rd7, %rd6;
	{ // callseq 1, 0
	.param .b64 param0;
	st.param.b64 	[param0], %rd7;
	.param .b64 param1;
	st.param.b64 	[param1], %rd2;
	.param .b32 retval0;
	call.uni (retval0), 
	vprintf, 
	(
	param0, 
	param1
	);
	ld.param.b32 	%r7, [retval0];
	} // callseq 1
$L__BB0_3:
	ret;

}
	// .globl	_Z5scan4v
.visible .entry _Z5scan4v()
{
	.local .align 8 .b8 	__local_depot1[8];
	.reg .b64 	%SP;
	.reg .b64 	%SPL;
	.reg .pred 	%p<7>;
	.reg .b32 	%r<16>;
	.reg .b64 	%rd<5>;

	mov.u64 	%SPL, __local_depot1;
	cvta.local.u64 	%SP, %SPL;
	mov.u32 	%r1, %tid.x;
	not.b32 	%r2, %r1;
	and.b32  	%r3, %r1, 7;
	and.b32  	%r4, %r2, 31;
	shfl.sync.up.b32	%r5|%p1, %r4, 1, 6144, -1;
	setp.eq.s32 	%p2, %r3, 0;
	selp.b32 	%r6, 0, %r5, %p2;
	add.s32 	%r7, %r6, %r4;
	shfl.sync.up.b32	%r8|%p3, %r7, 2, 6144, -1;
	setp.lt.u32 	%p4, %r3, 2;
	selp.b32 	%r9, 0, %r8, %p4;
	add.s32 	%r10, %r9, %r7;
	shfl.sync.up.b32	%r11|%p5, %r10, 4, 6144, -1;
	setp.lt.u32 	%p6, %r3, 4;
	selp.b32 	%r12, 0, %r11, %p6;
	add.s32 	%r13, %r12, %r10;
	add.u64 	%rd1, %SP, 0;
	add.u64 	%rd2, %SPL, 0;
	st.local.v2.u32 	[%rd2], {%r1, %r13};
	mov.u64 	%rd3, $str$2;
	cvta.global.u64 	%rd4, %rd3;
	{ // callseq 2, 0
	.param .b64 param0;
	st.param.b64 	[param0], %rd4;
	.param .b64 param1;
	st.param.b64 	[param1], %rd1;
	.param .b32 retval0;
	call.uni (retval0), 
	vprintf, 
	(
	param0, 
	param1
	);
	ld.param.b32 	%r14, [retval0];
	} // callseq 2
	ret;

}
	// .globl	_Z10warpReducev
.visible .entry _Z10warpReducev()
{
	.local .align 8 .b8 	__local_depot2[8];
	.reg .b64 	%SP;
	.reg .b64 	%SPL;
	.reg .pred 	%p<6>;
	.reg .b32 	%r<16>;
	.reg .b64 	%rd<5>;

	mov.u64 	%SPL, __local_depot2;
	cvta.local.u64 	%SP, %SPL;
	mov.u32 	%r1, %tid.x;
	not.b32 	%r2, %r1;
	and.b32  	%r3, %r2, 31;
	shfl.sync.bfly.b32	%r4|%p1, %r3, 16, 31, -1;
	add.s32 	%r5, %r4, %r3;
	shfl.sync.bfly.b32	%r6|%p2, %r5, 8, 31, -1;
	add.s32 	%r7, %r6, %r5;
	shfl.sync.bfly.b32	%r8|%p3, %r7, 4, 31, -1;
	add.s32 	%r9, %r8, %r7;
	shfl.sync.bfly.b32	%r10|%p4, %r9, 2, 31, -1;
	add.s32 	%r11, %r10, %r9;
	shfl.sync.bfly.b32	%r12|%p5, %r11, 1, 31, -1;
	add.s32 	%r13, %r12, %r11;
	add.u64 	%rd1, %SP, 0;
	add.u64 	%rd2, %SPL, 0;
	st.local.v2.u32 	[%rd2], {%r1, %r13};
	mov.u64 	%rd3, $str$2;
	cvta.global.u64 	%rd4, %rd3;
	{ // callseq 3, 0
	.param .b64 param0;
	st.param.b64 	[param0], %rd4;
	.param .b64 param1;
	st.param.b64 	[param1], %rd1;
	.param .b32 retval0;
	call.uni (retval0), 
	vprintf, 
	(
	param0, 
	param1
	);
	ld.param.b32 	%r14, [retval0];
	} // callseq 3
	ret;

}


// ===== COMPILED SASS (sm_100) =====

	.target	sm_100

	.elftype	@"ET_EXEC"


//--------------------- .note.nv.tkinfo           --------------------------
	.section	.note.nv.tkinfo,"",@"SHT_NOTE"
	.sectionflags	@"SHF_NOTE_NV_TKINFO"
	.tkinfo
        /*0018*/ 	.word	0x00000002
        /*0030*/ 	.string	""
        /*0030*/ 	.string	"ptxas"
        /*0030*/ 	.string	"Cuda compilation tools, release 13.0, V13.0.88"
        /*0030*/ 	.string	"Build cuda_13.0.r13.0/compiler.36424714_0"
        /*0030*/ 	.string	"-arch sm_100 -m 64 "



//--------------------- .note.nv.cuinfo           --------------------------
	.section	.note.nv.cuinfo,"",@"SHT_NOTE"
	.sectionflags	@"SHF_NOTE_NV_CUINFO"
        /*0018*/ 	.short	0x0002
        /*001a*/ 	.short	0x0064
        /*001c*/ 	.short	0x0082
	.zero		2


//--------------------- .nv.info                  --------------------------
	.section	.nv.info,"",@"SHT_CUDA_INFO"
	.align	4


	//----- nvinfo : EIATTR_REGCOUNT
	.align		4
        /*0000*/ 	.byte	0x04, 0x2f
        /*0002*/ 	.short	(.L_4 - .L_3)
	.align		4
.L_3:
        /*0004*/ 	.word	index@(_Z5bcasti)
        /*0008*/ 	.word	0x00000018


	//----- nvinfo : EIATTR_FRAME_SIZE
	.align		4
.L_4:
        /*000c*/ 	.byte	0x04, 0x11
        /*000e*/ 	.short	(.L_6 - .L_5)
	.align		4
.L_5:
        /*0010*/ 	.word	index@(_Z5bcasti)
        /*0014*/ 	.word	0x00000008


	//----- nvinfo : EIATTR_REGCOUNT
	.align		4
.L_6:
        /*0018*/ 	.byte	0x04, 0x2f
        /*001a*/ 	.short	(.L_8 - .L_7)
	.align		4
.L_7:
        /*001c*/ 	.word	index@(_Z5scan4v)
        /*0020*/ 	.word	0x00000018


	//----- nvinfo : EIATTR_FRAME_SIZE
	.align		4
.L_8:
        /*0024*/ 	.byte	0x04, 0x11
        /*0026*/ 	.short	(.L_10 - .L_9)
	.align		4
.L_9:
        /*0028*/ 	.word	index@(_Z5scan4v)
        /*002c*/ 	.word	0x00000008


	//----- nvinfo : EIATTR_REGCOUNT
	.align		4
.L_10:
        /*0030*/ 	.byte	0x04, 0x2f
        /*0032*/ 	.short	(.L_12 - .L_11)
	.align		4
.L_11:
        /*0034*/ 	.word	index@(_Z10warpReducev)
        /*0038*/ 	.word	0x00000018


	//----- nvinfo : EIATTR_FRAME_SIZE
	.align		4
.L_12:
        /*003c*/ 	.byte	0x04, 0x11
        /*003e*/ 	.short	(.L_14 - .L_13)
	.align		4
.L_13:
        /*0040*/ 	.word	index@(_Z10warpReducev)
        /*0044*/ 	.word	0x00000008


	//----- nvinfo : EIATTR_MIN_STACK_SIZE
	.align		4
.L_14:
        /*0048*/ 	.byte	0x04, 0x12
        /*004a*/ 	.short	(.L_16 - .L_15)
	.align		4
.L_15:
        /*004c*/ 	.word	index@(_Z10warpReducev)
        /*0050*/ 	.word	0x00000008


	//----- nvinfo : EIATTR_MIN_STACK_SIZE
	.align		4
.L_16:
        /*0054*/ 	.byte	0x04, 0x12
        /*0056*/ 	.short	(.L_18 - .L_17)
	.align		4
.L_17:
        /*0058*/ 	.word	index@(_Z5scan4v)
        /*005c*/ 	.word	0x00000008


	//----- nvinfo : EIATTR_MIN_STACK_SIZE
	.align		4
.L_18:
        /*0060*/ 	.byte	0x04, 0x12
        /*0062*/ 	.short	(.L_20 - .L_19)
	.align		4
.L_19:
        /*0064*/ 	.word	index@(_Z5bcasti)
        /*0068*/ 	.word	0x00000008
.L_20:


//--------------------- .nv.compat                --------------------------
	.section	.nv.compat,"",@"SHT_CUDA_COMPAT_INFO"
	.align	4
        /*0000*/ 	.byte	0x02, 0x09, 0x00, 0x00, 0x02, 0x02, 0x01, 0x00, 0x02, 0x05, 0x05, 0x00, 0x03, 0x07, 0x01, 0x01
        /*0010*/ 	.byte	0x02, 0x03, 0x00, 0x00, 0x02, 0x06, 0x01, 0x00, 0x04, 0x0b, 0x08, 0x00, 0x09, 0x00, 0x00, 0x00
        /*0020*/ 	.byte	0x00, 0x00, 0x00, 0x00


//--------------------- .nv.info._Z10warpReducev  --------------------------
	.section	.nv.info._Z10warpReducev,"",@"SHT_CUDA_INFO"
	.sectionflags	@""
	.align	4


	//----- nvinfo : EIATTR_CUDA_API_VERSION
	.align		4
        /*0000*/ 	.byte	0x04, 0x37
        /*0002*/ 	.short	(.L_22 - .L_21)
.L_21:
        /*0004*/ 	.word	0x00000082


	//----- nvinfo : EIATTR_SPARSE_MMA_MASK
	.align		4
.L_22:
        /*0008*/ 	.byte	0x03, 0x50
        /*000a*/ 	.short	0x0000


	//----- nvinfo : EIATTR_MAXREG_COUNT
	.align		4
        /*000c*/ 	.byte	0x03, 0x1b
        /*000e*/ 	.short	0x00ff


	//----- nvinfo : EIATTR_EXTERNS
	.align		4
        /*0010*/ 	.byte	0x04, 0x0f
        /*0012*/ 	.short	(.L_24 - .L_23)


	//   ....[0]....
	.align		4
.L_23:
        /*0014*/ 	.word	index@(vprintf)


	//----- nvinfo : EIATTR_MERCURY_ISA_VERSION
	.align		4
.L_24:
        /*0018*/ 	.byte	0x03, 0x5f
        /*001a*/ 	.short	0x0101


	//----- nvinfo : EIATTR_COOP_GROUP_MASK_REGIDS
	.align		4
        /*001c*/ 	.byte	0x04, 0x29
        /*001e*/ 	.short	(.L_26 - .L_25)


	//   ....[0]....
.L_25:
        /*0020*/ 	.word	0xffffffff


	//   ....[1]....
        /*0024*/ 	.word	0xffffffff


	//   ....[2]....
        /*0028*/ 	.word	0xffffffff


	//   ....[3]....
        /*002c*/ 	.word	0xffffffff


	//   ....[4]....
        /*0030*/ 	.word	0xffffffff


	//----- nvinfo : EIATTR_COOP_GROUP_INSTR_OFFSETS
	.align		4
.L_26:
        /*0034*/ 	.byte	0x04, 0x28
        /*0036*/ 	.short	(.L_28 - .L_27)


	//   ....[0]....
.L_27:
        /*0038*/ 	.word	0x00000080


	//   ....[1]....
        /*003c*/ 	.word	0x000000b0


	//   ....[2]....
        /*0040*/ 	.word	0x000000f0


	//   ....[3]....
        /*0044*/ 	.word	0x00000120


	//   ....[4]....
        /*0048*/ 	.word	0x00000150


	//----- nvinfo : EIATTR_VRC_CTA_INIT_COUNT
	.align		4
.L_28:
        /*004c*/ 	.byte	0x02, 0x4a
	.zero		1
	.zero		1


	//----- nvinfo : EIATTR_SYSCALL_OFFSETS
	.align		4
        /*0050*/ 	.byte	0x04, 0x46
        /*0052*/ 	.short	(.L_30 - .L_29)


	//   ....[0]....
.L_29:
        /*0054*/ 	.word	0x00000190


	//----- nvinfo : EIATTR_EXIT_INSTR_OFFSETS
	.align		4
.L_30:
        /*0058*/ 	.byte	0x04, 0x1c
        /*005a*/ 	.short	(.L_32 - .L_31)


	//   ....[0]....
.L_31:
        /*005c*/ 	.word	0x000001a0


	//----- nvinfo : EIATTR_SW_WAR
	.align		4
.L_32:
        /*0060*/ 	.byte	0x04, 0x36
        /*0062*/ 	.short	(.L_34 - .L_33)
.L_33:
        /*0064*/ 	.word	0x00000008
.L_34:


//--------------------- .nv.info._Z5scan4v        --------------------------
	.section	.nv.info._Z5scan4v,"",@"SHT_CUDA_INFO"
	.sectionflags	@""
	.align	4


	//----- nvinfo : EIATTR_CUDA_API_VERSION
	.align		4
        /*0000*/ 	.byte	0x04, 0x37
        /*0002*/ 	.short	(.L_36 - .L_35)
.L_35:
        /*0004*/ 	.word	0x00000082


	//----- nvinfo : EIATTR_SPARSE_MMA_MASK
	.align		4
.L_36:
        /*0008*/ 	.byte	0x03, 0x50
        /*000a*/ 	.short	0x0000


	//----- nvinfo : EIATTR_MAXREG_COUNT
	.align		4
        /*000c*/ 	.byte	0x03, 0x1b
        /*000e*/ 	.short	0x00ff


	//----- nvinfo : EIATTR_EXTERNS
	.align		4
        /*0010*/ 	.byte	0x04, 0x0f
        /*0012*/ 	.short	(.L_38 - .L_37)


	//   ....[0]....
	.align		4
.L_37:
        /*0014*/ 	.word	index@(vprintf)


	//----- nvinfo : EIATTR_MERCURY_ISA_VERSION
	.align		4
.L_38:
        /*0018*/ 	.byte	0x03, 0x5f
        /*001a*/ 	.short	0x0101


	//----- nvinfo : EIATTR_COOP_GROUP_MASK_REGIDS
	.align		4
        /*001c*/ 	.byte	0x04, 0x29
        /*001e*/ 	.short	(.L_40 - .L_39)


	//   ....[0]....
.L_39:
        /*0020*/ 	.word	0xffffffff


	//   ....[1]....
        /*0024*/ 	.word	0xffffffff


	//   ....[2]....
        /*0028*/ 	.word	0xffffffff


	//----- nvinfo : EIATTR_COOP_GROUP_INSTR_OFFSETS
	.align		4
.L_40:
        /*002c*/ 	.byte	0x04, 0x28
        /*002e*/ 	.short	(.L_42 - .L_41)


	//   ....[0]....
.L_41:
        /*0030*/ 	.word	0x00000090


	//   ....[1]....
        /*0034*/ 	.word	0x000000d0


	//   ....[2]....
        /*0038*/ 	.word	0x00000130


	//----- nvinfo : EIATTR_VRC_CTA_INIT_COUNT
	.align		4
.L_42:
        /*003c*/ 	.byte	0x02, 0x4a
	.zero		1
	.zero		1


	//----- nvinfo : EIATTR_SYSCALL_OFFSETS
	.align		4
        /*0040*/ 	.byte	0x04, 0x46
        /*0042*/ 	.short	(.L_44 - .L_43)


	//   ....[0]....
.L_43:
        /*0044*/ 	.word	0x000001c0


	//----- nvinfo : EIATTR_EXIT_INSTR_OFFSETS
	.align		4
.L_44:
        /*0048*/ 	.byte	0x04, 0x1c
        /*004a*/ 	.short	(.L_46 - .L_45)


	//   ....[0]....
.L_45:
        /*004c*/ 	.word	0x000001d0


	//----- nvinfo : EIATTR_SW_WAR
	.align		4
.L_46:
        /*0050*/ 	.byte	0x04, 0x36
        /*0052*/ 	.short	(.L_48 - .L_47)
.L_47:
        /*0054*/ 	.word	0x00000008
.L_48:


//--------------------- .nv.info._Z5bcasti        --------------------------
	.section	.nv.info._Z5bcasti,"",@"SHT_CUDA_INFO"
	.sectionflags	@""
	.align	4


	//----- nvinfo : EIATTR_CUDA_API_VERSION
	.align		4
        /*0000*/ 	.byte	0x04, 0x37
        /*0002*/ 	.short	(.L_50 - .L_49)
.L_49:
        /*0004*/ 	.word	0x00000082


	//----- nvinfo : EIATTR_KPARAM_INFO
	.align		4
.L_50:
        /*0008*/ 	.byte	0x04, 0x17
        /*000a*/ 	.short	(.L_52 - .L_51)
.L_51:
        /*000c*/ 	.word	0x00000000
        /*0010*/ 	.short	0x0000
        /*0012*/ 	.short	0x0000
        /*0014*/ 	.byte	0x00, 0xf0, 0x11, 0x00


	//----- nvinfo : EIATTR_SPARSE_MMA_MASK
	.align		4
.L_52:
        /*0018*/ 	.byte	0x03, 0x50
        /*001a*/ 	.short	0x0000


	//----- nvinfo : EIATTR_MAXREG_COUNT
	.align		4
        /*001c*/ 	.byte	0x03, 0x1b
        /*001e*/ 	.short	0x00ff


	//----- nvinfo : EIATTR_EXTERNS
	.align		4
        /*0020*/ 	.byte	0x04, 0x0f
        /*0022*/ 	.short	(.L_54 - .L_53)


	//   ....[0]....
	.align		4
.L_53:
        /*0024*/ 	.word	index@(vprintf)


	//----- nvinfo : EIATTR_MERCURY_ISA_VERSION
	.align		4
.L_54:
        /*0028*/ 	.byte	0x03, 0x5f
        /*002a*/ 	.short	0x0101


	//----- nvinfo : EIATTR_VRC_CTA_INIT_COUNT
	.align		4
        /*002c*/ 	.byte	0x02, 0x4a
	.zero		1
	.zero		1


	//----- nvinfo : EIATTR_SYSCALL_OFFSETS
	.align		4
        /*0030*/ 	.byte	0x04, 0x46
        /*0032*/ 	.short	(.L_56 - .L_55)


	//   ....[0]....
.L_55:
        /*0034*/ 	.word	0x000000f0


	//----- nvinfo : EIATTR_EXIT_INSTR_OFFSETS
	.align		4
.L_56:
        /*0038*/ 	.byte	0x04, 0x1c
        /*003a*/ 	.short	(.L_58 - .L_57)


	//   ....[0]....
.L_57:
        /*003c*/ 	.word	0x00000100


	//----- nvinfo : EIATTR_CBANK_PARAM_SIZE
	.align		4
.L_58:
        /*0040*/ 	.byte	0x03, 0x19
        /*0042*/ 	.short	0x0004


	//----- nvinfo : EIATTR_PARAM_CBANK
	.align		4
        /*0044*/ 	.byte	0x04, 0x0a
        /*0046*/ 	.short	(.L_60 - .L_59)
	.align		4
.L_59:
        /*0048*/ 	.word	index@(.nv.constant0._Z5bcasti)
        /*004c*/ 	.short	0x0380
        /*004e*/ 	.short	0x0004


	//----- nvinfo : EIATTR_SW_WAR
	.align		4
.L_60:
        /*0050*/ 	.byte	0x04, 0x36
        /*0052*/ 	.short	(.L_62 - .L_61)
.L_61:
        /*0054*/ 	.word	0x00000008
.L_62:


//--------------------- .nv.callgraph             --------------------------
	.section	.nv.callgraph,"",@"SHT_CUDA_CALLGRAPH"
	.align	4
	.sectionentsize	8
	.align		4
        /*0000*/ 	.word	0x00000000
	.align		4
        /*0004*/ 	.word	0xffffffff
	.align		4
        /*0008*/ 	.word	index@(_Z10warpReducev)
	.align		4
        /*000c*/ 	.word	index@(vprintf)
	.align		4
        /*0010*/ 	.word	index@(_Z5scan4v)
	.align		4
        /*0014*/ 	.word	index@(vprintf)
	.align		4
        /*0018*/ 	.word	index@(_Z5bcasti)
	.align		4
        /*001c*/ 	.word	index@(vprintf)
	.align		4
        /*0020*/ 	.word	0x00000000
	.align		4
        /*0024*/ 	.word	0xfffffffe
	.align		4
        /*0028*/ 	.word	0x00000000
	.align		4
        /*002c*/ 	.word	0xfffffffd
	.align		4
        /*0030*/ 	.word	0x00000000
	.align		4
        /*0034*/ 	.word	0xfffffffc


//--------------------- .nv.constant4             --------------------------
	.section	.nv.constant4,"a",@progbits
	.align	8
	.align		8
.nv.constant4:
        /*0000*/ 	.dword	vprintf
	.align		8
        /*0008*/ 	.dword	$str
	.align		8
        /*0010*/ 	.dword	$str$1
	.align		8
        /*0018*/ 	.dword	$str$2


//--------------------- .text._Z10warpReducev     --------------------------
	.section	.text._Z10warpReducev,"ax",@progbits
	.align	128
        .global         _Z10warpReducev
        .type           _Z10warpReducev,@function
        .size           _Z10warpReducev,(.L_x_6 - _Z10warpReducev)
        .other          _Z10warpReducev,@"STO_CUDA_ENTRY STV_DEFAULT"
_Z10warpReducev:
.text._Z10warpReducev:
[----:B------:R-:W0:Y:S01]  /*0000*/  LDC R1, c[0x0][0x37c] ;  /* 0x0000df00ff017b82 */ /* 0x000e220000000800 */
[----:B------:R-:W1:Y:S01]  /*0010*/  S2R R10, SR_TID.X ;  /* 0x00000000000a7919 */ /* 0x000e620000002100 */
[----:B0-----:R-:W-:Y:S01]  /*0020*/  VIADD R1, R1, 0xfffffff8 ;  /* 0xfffffff801017836 */ /* 0x001fe20000000000 */
[----:B------:R-:W0:Y:S01]  /*0030*/  LDCU UR4, c[0x0][0x2f8] ;  /* 0x00005f00ff0477ac */ /* 0x000e220008000800 */
[----:B------:R-:W2:Y:S01]  /*0040*/  LDCU.64 UR6, c[0x4][0x18] ;  /* 0x01000300ff0677ac */ /* 0x000ea20008000a00 */
[----:B------:R-:W3:Y:S02]  /*0050*/  LDCU UR5, c[0x0][0x2fc] ;  /* 0x00005f80ff0577ac */ /* 0x000ee40008000800 */
[----:B0-----:R-:W-:Y:S02]  /*0060*/  IADD3 R6, P0, PT, R1, UR4, RZ ;  /* 0x0000000401067c10 */ /* 0x001fe4000ff1e0ff */
[----:B-1----:R-:W-:-:S05]  /*0070*/  LOP3.LUT R3, R10, 0x1f, RZ, 0xc, !PT ;  /* 0x0000001f0a037812 */ /* 0x002fca00078e0cff */
[----:B------:R-:W0:Y:S02]  /*0080*/  SHFL.BFLY PT, R0, R3, 0x10, 0x1f ;  /* 0x0e001f0003007f89 */ /* 0x000e2400000e0000 */
[----:B0-----:R-:W-:Y:S01]  /*0090*/  IMAD.IADD R4, R3, 0x1, R0 ;  /* 0x0000000103047824 */ /* 0x001fe200078e0200 */
[----:B------:R-:W-:-:S04]  /*00a0*/  MOV R3, 0x0 ;  /* 0x0000000000037802 */ /* 0x000fc80000000f00 */
[----:B------:R-:W0:Y:S01]  /*00b0*/  SHFL.BFLY PT, R5, R4, 0x8, 0x1f ;  /* 0x0d001f0004057f89 */ /* 0x000e2200000e0000 */
[----:B------:R1:W4:Y:S01]  /*00c0*/  LDC.64 R8, c[0x4][R3] ;  /* 0x0100000003087b82 */ /* 0x0003220000000a00 */
[----:B0-----:R-:W-:Y:S02]  /*00d0*/  IADD3 R5, PT, PT, R4, R5, RZ ;  /* 0x0000000504057210 */ /* 0x001fe40007ffe0ff */
[----:B--2---:R-:W-:-:S03]  /*00e0*/  MOV R4, UR6 ;  /* 0x0000000600047c02 */ /* 0x004fc60008000f00 */
[----:B------:R-:W0:Y:S02]  /*00f0*/  SHFL.BFLY PT, R0, R5, 0x4, 0x1f ;  /* 0x0c801f0005007f89 */ /* 0x000e2400000e0000 */
[----:B0-----:R-:W-:Y:S02]  /*0100*/  IMAD.IADD R0, R5, 0x1, R0 ;  /* 0x0000000105007824 */ /* 0x001fe400078e0200 */
[----:B------:R-:W-:-:S03]  /*0110*/  IMAD.U32 R5, RZ, RZ, UR7 ;  /* 0x00000007ff057e24 */ /* 0x000fc6000f8e00ff */
[----:B------:R-:W0:Y:S02]  /*0120*/  SHFL.BFLY PT, R7, R0, 0x2, 0x1f ;  /* 0x0c401f0000077f89 */ /* 0x000e2400000e0000 */
[----:B0-----:R-:W-:Y:S02]  /*0130*/  IADD3 R2, PT, PT, R0, R7, RZ ;  /* 0x0000000700027210 */ /* 0x001fe40007ffe0ff */
[----:B---3--:R-:W-:-:S03]  /*0140*/  IADD3.X R7, PT, PT, RZ, UR5, RZ, P0, !PT ;  /* 0x00000005ff077c10 */ /* 0x008fc600087fe4ff */
[----:B------:R-:W0:Y:S02]  /*0150*/  SHFL.BFLY PT, R11, R2, 0x1, 0x1f ;  /* 0x0c201f00020b7f89 */ /* 0x000e2400000e0000 */
[----:B0-----:R-:W-:-:S05]  /*0160*/  IMAD.IADD R11, R2, 0x1, R11 ;  /* 0x00000001020b7824 */ /* 0x001fca00078e020b */
[----:B----4-:R1:W-:Y:S02]  /*0170*/  STL.64 [R1], R10 ;  /* 0x0000000a01007387 */ /* 0x0103e40000100a00 */
[----:B------:R-:W-:-:S07]  /*0180*/  LEPC R20, `(.L_x_0) ;  /* 0x000000001014794e */ /* 0x000fce0000000000 */
[----:B-1----:R-:W-:Y:S05]  /*0190*/  CALL.ABS.NOINC R8 ;  /* 0x0000000008007343 */ /* 0x002fea0003c00000 */
.L_x_0:
[----:B------:R-:W-:Y:S05]  /*01a0*/  EXIT ;  /* 0x000000000000794d */ /* 0x000fea0003800000 */
.L_x_1:
[----:B------:R-:W-:-:S00]  /*01b0*/  BRA `(.L_x_1) ;  /* 0xfffffffc00fc7947 */ /* 0x000fc0000383ffff */
[----:B------:R-:W-:-:S00]  /*01c0*/  NOP ;  /* 0x0000000000007918 */ /* 0x000fc00000000000 */
        /* <DEDUP_REMOVED lines=11> */
.L_x_6:


//--------------------- .text._Z5scan4v           --------------------------
	.section	.text._Z5scan4v,"ax",@progbits
	.align	128
        .global         _Z5scan4v
        .type           _Z5scan4v,@function
        .size           _Z5scan4v,(.L_x_7 - _Z5scan4v)
        .other          _Z5scan4v,@"STO_CUDA_ENTRY STV_DEFAULT"
_Z5scan4v:
.text._Z5scan4v:
[----:B------:R-:W0:Y:S01]  /*0000*/  LDC R1, c[0x0][0x37c] ;  /* 0x0000df00ff017b82 */ /* 0x000e220000000800 */
[----:B------:R-:W1:Y:S01]  /*0010*/  S2R R8, SR_TID.X ;  /* 0x0000000000087919 */ /* 0x000e620000002100 */
[----:B0-----:R-:W-:Y:S01]  /*0020*/  VIADD R1, R1, 0xfffffff8 ;  /* 0xfffffff801017836 */ /* 0x001fe20000000000 */
[----:B------:R-:W0:Y:S01]  /*0030*/  LDCU UR4, c[0x0][0x2f8] ;  /* 0x00005f00ff0477ac */ /* 0x000e220008000800 */
[----:B------:R-:W2:Y:S01]  /*0040*/  LDCU.64 UR6, c[0x4][0x18] ;  /* 0x01000300ff0677ac */ /* 0x000ea20008000a00 */
[----:B------:R-:W3:Y:S01]  /*0050*/  LDCU UR5, c[0x0][0x2fc] ;  /* 0x00005f80ff0577ac */ /* 0x000ee20008000800 */
[C---:B-1----:R-:W-:Y:S02]  /*0060*/  LOP3.LUT R3, R8.reuse, 0x1f, RZ, 0xc, !PT ;  /* 0x0000001f08037812 */ /* 0x042fe400078e0cff */
[C---:B------:R-:W-:Y:S02]  /*0070*/  LOP3.LUT P0, RZ, R8.reuse, 0x7, RZ, 0xc0, !PT ;  /* 0x0000000708ff7812 */ /* 0x040fe4000780c0ff */
[----:B------:R-:W-:Y:S01]  /*0080*/  LOP3.LUT R2, R8, 0x7, RZ, 0xc0, !PT ;  /* 0x0000000708027812 */ /* 0x000fe200078ec0ff */
[----:B------:R-:W1:Y:S02]  /*0090*/  SHFL.UP PT, R0, R3, 0x1, 0x1800 ;  /* 0x0438000003007f89 */ /* 0x000e6400000e0000 */
[----:B-1----:R-:W-:-:S02]  /*00a0*/  SEL R0, R0, RZ, P0 ;  /* 0x000000ff00007207 */ /* 0x002fc40000000000 */
[----:B------:R-:W-:-:S03]  /*00b0*/  ISETP.GE.U32.AND P0, PT, R2, 0x2, PT ;  /* 0x000000020200780c */ /* 0x000fc60003f06070 */
[----:B------:R-:W-:-:S05]  /*00c0*/  IMAD.IADD R4, R3, 0x1, R0 ;  /* 0x0000000103047824 */ /* 0x000fca00078e0200 */
[----:B------:R-:W1:Y:S02]  /*00d0*/  SHFL.UP PT, R0, R4, 0x2, 0x1800 ;  /* 0x0458000004007f89 */ /* 0x000e6400000e0000 */
[----:B-1----:R-:W-:Y:S02]  /*00e0*/  SEL R5, R0, RZ, P0 ;  /* 0x000000ff00057207 */ /* 0x002fe40000000000 */
[----:B------:R-:W-:Y:S02]  /*00f0*/  ISETP.GE.U32.AND P0, PT, R2, 0x4, PT ;  /* 0x000000040200780c */ /* 0x000fe40003f06070 */
[----:B------:R-:W-:Y:S01]  /*0100*/  MOV R2, 0x0 ;  /* 0x0000000000027802 */ /* 0x000fe20000000f00 */
[----:B------:R-:W-:Y:S02]  /*0110*/  IMAD.IADD R0, R4, 0x1, R5 ;  /* 0x0000000104007824 */ /* 0x000fe400078e0205 */
[----:B--2---:R-:W-:-:S03]  /*0120*/  IMAD.U32 R4, RZ, RZ, UR6 ;  /* 0x00000006ff047e24 */ /* 0x004fc6000f8e00ff */
[----:B------:R-:W1:Y:S01]  /*0130*/  SHFL.UP PT, R5, R0, 0x4, 0x1800 ;  /* 0x0498000000057f89 */ /* 0x000e6200000e0000 */
[----:B------:R-:W2:Y:S01]  /*0140*/  LDC.64 R2, c[0x4][R2] ;  /* 0x0100000002027b82 */ /* 0x000ea20000000a00 */
[----:B-1----:R-:W-:Y:S02]  /*0150*/  SEL R5, R5, RZ, P0 ;  /* 0x000000ff05057207 */ /* 0x002fe40000000000 */
[----:B0-----:R-:W-:-:S03]  /*0160*/  IADD3 R6, P0, PT, R1, UR4, RZ ;  /* 0x0000000401067c10 */ /* 0x001fc6000ff1e0ff */
[----:B------:R-:W-:Y:S02]  /*0170*/  IMAD.IADD R9, R0, 0x1, R5 ;  /* 0x0000000100097824 */ /* 0x000fe400078e0205 */
[----:B------:R-:W-:Y:S02]  /*0180*/  IMAD.U32 R5, RZ, RZ, UR7 ;  /* 0x00000007ff057e24 */ /* 0x000fe4000f8e00ff */
[----:B---3--:R-:W-:Y:S01]  /*0190*/  IMAD.X R7, RZ, RZ, UR5, P0 ;  /* 0x00000005ff077e24 */ /* 0x008fe200080e06ff */
[----:B------:R0:W-:Y:S06]  /*01a0*/  STL.64 [R1], R8 ;  /* 0x0000000801007387 */ /* 0x0001ec0000100a00 */
[----:B------:R-:W-:-:S07]  /*01b0*/  LEPC R20, `(.L_x_2) ;  /* 0x000000001014794e */ /* 0x000fce0000000000 */
[----:B0-2---:R-:W-:Y:S05]  /*01c0*/  CALL.ABS.NOINC R2 ;  /* 0x0000000002007343 */ /* 0x005fea0003c00000 */
.L_x_2:
[----:B------:R-:W-:Y:S05]  /*01d0*/  EXIT ;  /* 0x000000000000794d */ /* 0x000fea0003800000 */
.L_x_3:
        /* <DEDUP_REMOVED lines=10> */
.L_x_7:


//--------------------- .text._Z5bcasti           --------------------------
	.section	.text._Z5bcasti,"ax",@progbits
	.align	128
        .global         _Z5bcasti
        .type           _Z5bcasti,@function
        .size           _Z5bcasti,(.L_x_8 - _Z5bcasti)
        .other          _Z5bcasti,@"STO_CUDA_ENTRY STV_DEFAULT"
_Z5bcasti:
.text._Z5bcasti:
[----:B------:R-:W0:Y:S01]  /*0000*/  LDC R1, c[0x0][0x37c] ;  /* 0x0000df00ff017b82 */ /* 0x000e220000000800 */
[----:B------:R-:W1:Y:S07]  /*0010*/  S2R R2, SR_TID.X ;  /* 0x0000000000027919 */ /* 0x000e6e0000002100 */
[----:B------:R-:W1:Y:S01]  /*0020*/  LDC R3, c[0x0][0x380] ;  /* 0x0000e000ff037b82 */ /* 0x000e620000000800 */
[----:B0-----:R-:W-:Y:S01]  /*0030*/  VIADD R1, R1, 0xfffffff8 ;  /* 0xfffffff801017836 */ /* 0x001fe20000000000 */
[----:B------:R-:W-:Y:S01]  /*0040*/  MOV R0, 0x0 ;  /* 0x0000000000007802 */ /* 0x000fe20000000f00 */
[----:B------:R-:W0:Y:S01]  /*0050*/  LDCU UR4, c[0x0][0x2f8] ;  /* 0x00005f00ff0477ac */ /* 0x000e220008000800 */
[----:B------:R-:W2:Y:S04]  /*0060*/  LDCU UR5, c[0x0][0x2fc] ;  /* 0x00005f80ff0577ac */ /* 0x000ea80008000800 */
[----:B------:R3:W4:Y:S01]  /*0070*/  LDC.64 R8, c[0x4][R0] ;  /* 0x0100000000087b82 */ /* 0x0007220000000a00 */
[----:B------:R-:W5:Y:S01]  /*0080*/  LDCU.64 UR6, c[0x4][0x10] ;  /* 0x01000200ff0677ac */ /* 0x000f620008000a00 */
[----:B0-----:R-:W-:-:S05]  /*0090*/  IADD3 R6, P0, PT, R1, UR4, RZ ;  /* 0x0000000401067c10 */ /* 0x001fca000ff1e0ff */
[----:B--2---:R-:W-:Y:S01]  /*00a0*/  IMAD.X R7, RZ, RZ, UR5, P0 ;  /* 0x00000005ff077e24 */ /* 0x004fe200080e06ff */
[----:B-----5:R-:W-:Y:S01]  /*00b0*/  MOV R4, UR6 ;  /* 0x0000000600047c02 */ /* 0x020fe20008000f00 */
[----:B------:R-:W-:Y:S01]  /*00c0*/  IMAD.U32 R5, RZ, RZ, UR7 ;  /* 0x00000007ff057e24 */ /* 0x000fe2000f8e00ff */
[----:B-1----:R3:W-:Y:S06]  /*00d0*/  STL.64 [R1], R2 ;  /* 0x0000000201007387 */ /* 0x0027ec0000100a00 */
[----:B------:R-:W-:-:S07]  /*00e0*/  LEPC R20, `(.L_x_4) ;  /* 0x000000001014794e */ /* 0x000fce0000000000 */
[----:B---34-:R-:W-:Y:S05]  /*00f0*/  CALL.ABS.NOINC R8 ;  /* 0x0000000008007343 */ /* 0x018fea0003c00000 */
.L_x_4:
[----:B------:R-:W-:Y:S05]  /*0100*/  EXIT ;  /* 0x000000000000794d */ /* 0x000fea0003800000 */
.L_x_5:
        /* <DEDUP_REMOVED lines=15> */
.L_x_8:


//--------------------- .nv.global.init           --------------------------
	.section	.nv.global.init,"aw",@progbits
.nv.global.init:
	.type		$str,@object
	.size		$str,($str$2 - $str)
$str:
        /*0000*/ 	.byte	0x54, 0x68, 0x72, 0x65, 0x61, 0x64, 0x20, 0x25, 0x64, 0x20, 0x66, 0x61, 0x69, 0x6c, 0x65, 0x64
        /*0010*/ 	.byte	0x2e, 0x0a, 0x00
	.type		$str$2,@object
	.size		$str$2,($str$1 - $str$2)
$str$2:
        /*0013*/ 	.byte	0x54, 0x68, 0x72, 0x65, 0x61, 0x64, 0x20, 0x25, 0x64, 0x20, 0x66, 0x69, 0x6e, 0x61, 0x6c, 0x20
        /*0023*/ 	.byte	0x76, 0x61, 0x6c, 0x75, 0x65, 0x20, 0x3d, 0x20, 0x25, 0x64, 0x0a, 0x00
	.type		$str$1,@object
	.size		$str$1,(.L_1 - $str$1)
$str$1:
        /*002f*/ 	.byte	0x54, 0x68, 0x72, 0x65, 0x61, 0x64, 0x20, 0x25, 0x64, 0x20, 0x67, 0x65, 0x74, 0x20, 0x76, 0x61
        /*003f*/ 	.byte	0x6c, 0x20, 0x73, 0x75, 0x63, 0x63, 0x65, 0x73, 0x73, 0x20, 0x76, 0x61, 0x6c, 0x3a, 0x20, 0x25
        /*004f*/ 	.byte	0x64, 0x2e, 0x0a, 0x00
.L_1:


//--------------------- .nv.shared.reserved.0     --------------------------
	.section	.nv.shared.reserved.0,"aw",@nobits
	.weak		__nv_reservedSMEM_offset_0_alias
	.size		__nv_reservedSMEM_offset_0_alias, 0, 64
	.other		__nv_reservedSMEM_offset_0_alias,@"STO_CUDA_RESERVED_SHARED STV_DEFAULT"
__nv_reservedSMEM_offset_0_alias:
	.zero		0
	.zero		64


//--------------------- .nv.constant0._Z10warpReducev --------------------------
	.section	.nv.constant0._Z10warpReducev,"a",@progbits
	.sectionflags	@""
	.align	4
.nv.constant0._Z10warpReducev:
	.zero		896


//--------------------- .nv.constant0._Z5scan4v   --------------------------
	.section	.nv.constant0._Z5scan4v,"a",@progbits
	.sectionflags	@""
	.align	4
.nv.constant0._Z5scan4v:
	.zero		896


//--------------------- .nv.constant0._Z5bcasti   --------------------------
	.section	.nv.constant0._Z5bcasti,"a",@progbits
	.sectionflags	@""
	.align	4
.nv.constant0._Z5bcasti:
	.zero		900


//--------------------- SYMBOLS --------------------------

	.type		.nv.reservedSmem.offset0,@object
	.size		.nv.reservedSmem.offset0,0x4
	.type		vprintf,@function
